//
// Generated by NVIDIA NVVM Compiler
//
// Compiler Build ID: CL-36424714
// Cuda compilation tools, release 13.0, V13.0.88
// Based on NVVM 20.0.0
//

.version 9.0
.target sm_100
.address_size 64

	// .globl	_Z11matrix_multPfjjS_jjS_
// _ZZ11matrix_multPfjjS_jjS_E2S1 has been demoted
// _ZZ11matrix_multPfjjS_jjS_E2S2 has been demoted

.visible .entry _Z11matrix_multPfjjS_jjS_(
	.param .u64 .ptr .align 1 _Z11matrix_multPfjjS_jjS__param_0,
	.param .u32 _Z11matrix_multPfjjS_jjS__param_1,
	.param .u32 _Z11matrix_multPfjjS_jjS__param_2,
	.param .u64 .ptr .align 1 _Z11matrix_multPfjjS_jjS__param_3,
	.param .u32 _Z11matrix_multPfjjS_jjS__param_4,
	.param .u32 _Z11matrix_multPfjjS_jjS__param_5,
	.param .u64 .ptr .align 1 _Z11matrix_multPfjjS_jjS__param_6
)
{
	.reg .pred 	%p<3>;
	.reg .b32 	%r<25>;
	.reg .b32 	%f<105>;
	.reg .b64 	%rd<31>;
	// demoted variable
	.shared .align 4 .b8 _ZZ11matrix_multPfjjS_jjS_E2S1[4096];
	// demoted variable
	.shared .align 4 .b8 _ZZ11matrix_multPfjjS_jjS_E2S2[4096];
	ld.param.u64 	%rd11, [_Z11matrix_multPfjjS_jjS__param_0];
	ld.param.u32 	%r9, [_Z11matrix_multPfjjS_jjS__param_1];
	ld.param.u64 	%rd12, [_Z11matrix_multPfjjS_jjS__param_3];
	ld.param.u32 	%r10, [_Z11matrix_multPfjjS_jjS__param_5];
	ld.param.u64 	%rd13, [_Z11matrix_multPfjjS_jjS__param_6];
	mov.u32 	%r11, %tid.x;
	cvt.u64.u32 	%rd1, %r11;
	mov.u32 	%r1, %tid.y;
	mov.u32 	%r12, %ctaid.x;
	mov.u32 	%r13, %ntid.x;
	mul.lo.s32 	%r14, %r12, %r13;
	mov.u32 	%r15, %ctaid.y;
	mov.u32 	%r16, %ntid.y;
	cvt.u64.u32 	%rd14, %r14;
	add.s64 	%rd15, %rd14, %rd1;
	mad.lo.s32 	%r17, %r15, %r16, %r1;
	cvt.u64.u32 	%rd2, %r17;
	cvt.u64.u32 	%rd16, %r10;
	mul.lo.s64 	%rd3, %rd15, %rd16;
	setp.lt.u32 	%p1, %r10, 32;
	mov.f32 	%f104, 0f00000000;
	@%p1 bra 	$L__BB0_3;
	cvt.u32.u64 	%r18, %rd1;
	cvt.u64.u32 	%rd17, %r1;
	cvt.u64.u32 	%rd18, %r9;
	shl.b32 	%r19, %r1, 7;
	mov.u32 	%r20, _ZZ11matrix_multPfjjS_jjS_E2S1;
	add.s32 	%r2, %r20, %r19;
	shl.b32 	%r21, %r18, 2;
	add.s32 	%r3, %r2, %r21;
	mov.u32 	%r22, _ZZ11matrix_multPfjjS_jjS_E2S2;
	add.s32 	%r5, %r22, %r21;
	add.s32 	%r4, %r5, %r19;
	shr.u32 	%r23, %r10, 5;
	neg.s32 	%r24, %r23;
	add.s64 	%rd19, %rd3, %rd17;
	shl.b64 	%rd20, %rd19, 2;
	cvta.to.global.u64 	%rd21, %rd12;
	add.s64 	%rd30, %rd21, %rd20;
	mad.lo.s64 	%rd22, %rd1, %rd18, %rd2;
	shl.b64 	%rd23, %rd22, 2;
	cvta.to.global.u64 	%rd24, %rd11;
	add.s64 	%rd29, %rd24, %rd23;
	mul.wide.u32 	%rd6, %r9, 128;
	mov.f32 	%f104, 0f00000000;
$L__BB0_2:
	ld.global.f32 	%f6, [%rd29];
	st.shared.f32 	[%r3], %f6;
	ld.global.f32 	%f7, [%rd30];
	st.shared.f32 	[%r4], %f7;
	bar.sync 	0;
	ld.shared.f32 	%f8, [%r2];
	ld.shared.f32 	%f9, [%r5];
	fma.rn.f32 	%f10, %f8, %f9, %f104;
	ld.shared.f32 	%f11, [%r2+4];
	ld.shared.f32 	%f12, [%r5+128];
	fma.rn.f32 	%f13, %f11, %f12, %f10;
	ld.shared.f32 	%f14, [%r2+8];
	ld.shared.f32 	%f15, [%r5+256];
	fma.rn.f32 	%f16, %f14, %f15, %f13;
	ld.shared.f32 	%f17, [%r2+12];
	ld.shared.f32 	%f18, [%r5+384];
	fma.rn.f32 	%f19, %f17, %f18, %f16;
	ld.shared.f32 	%f20, [%r2+16];
	ld.shared.f32 	%f21, [%r5+512];
	fma.rn.f32 	%f22, %f20, %f21, %f19;
	ld.shared.f32 	%f23, [%r2+20];
	ld.shared.f32 	%f24, [%r5+640];
	fma.rn.f32 	%f25, %f23, %f24, %f22;
	ld.shared.f32 	%f26, [%r2+24];
	ld.shared.f32 	%f27, [%r5+768];
	fma.rn.f32 	%f28, %f26, %f27, %f25;
	ld.shared.f32 	%f29, [%r2+28];
	ld.shared.f32 	%f30, [%r5+896];
	fma.rn.f32 	%f31, %f29, %f30, %f28;
	ld.shared.f32 	%f32, [%r2+32];
	ld.shared.f32 	%f33, [%r5+1024];
	fma.rn.f32 	%f34, %f32, %f33, %f31;
	ld.shared.f32 	%f35, [%r2+36];
	ld.shared.f32 	%f36, [%r5+1152];
	fma.rn.f32 	%f37, %f35, %f36, %f34;
	ld.shared.f32 	%f38, [%r2+40];
	ld.shared.f32 	%f39, [%r5+1280];
	fma.rn.f32 	%f40, %f38, %f39, %f37;
	ld.shared.f32 	%f41, [%r2+44];
	ld.shared.f32 	%f42, [%r5+1408];
	fma.rn.f32 	%f43, %f41, %f42, %f40;
	ld.shared.f32 	%f44, [%r2+48];
	ld.shared.f32 	%f45, [%r5+1536];
	fma.rn.f32 	%f46, %f44, %f45, %f43;
	ld.shared.f32 	%f47, [%r2+52];
	ld.shared.f32 	%f48, [%r5+1664];
	fma.rn.f32 	%f49, %f47, %f48, %f46;
	ld.shared.f32 	%f50, [%r2+56];
	ld.shared.f32 	%f51, [%r5+1792];
	fma.rn.f32 	%f52, %f50, %f51, %f49;
	ld.shared.f32 	%f53, [%r2+60];
	ld.shared.f32 	%f54, [%r5+1920];
	fma.rn.f32 	%f55, %f53, %f54, %f52;
	ld.shared.f32 	%f56, [%r2+64];
	ld.shared.f32 	%f57, [%r5+2048];
	fma.rn.f32 	%f58, %f56, %f57, %f55;
	ld.shared.f32 	%f59, [%r2+68];
	ld.shared.f32 	%f60, [%r5+2176];
	fma.rn.f32 	%f61, %f59, %f60, %f58;
	ld.shared.f32 	%f62, [%r2+72];
	ld.shared.f32 	%f63, [%r5+2304];
	fma.rn.f32 	%f64, %f62, %f63, %f61;
	ld.shared.f32 	%f65, [%r2+76];
	ld.shared.f32 	%f66, [%r5+2432];
	fma.rn.f32 	%f67, %f65, %f66, %f64;
	ld.shared.f32 	%f68, [%r2+80];
	ld.shared.f32 	%f69, [%r5+2560];
	fma.rn.f32 	%f70, %f68, %f69, %f67;
	ld.shared.f32 	%f71, [%r2+84];
	ld.shared.f32 	%f72, [%r5+2688];
	fma.rn.f32 	%f73, %f71, %f72, %f70;
	ld.shared.f32 	%f74, [%r2+88];
	ld.shared.f32 	%f75, [%r5+2816];
	fma.rn.f32 	%f76, %f74, %f75, %f73;
	ld.shared.f32 	%f77, [%r2+92];
	ld.shared.f32 	%f78, [%r5+2944];
	fma.rn.f32 	%f79, %f77, %f78, %f76;
	ld.shared.f32 	%f80, [%r2+96];
	ld.shared.f32 	%f81, [%r5+3072];
	fma.rn.f32 	%f82, %f80, %f81, %f79;
	ld.shared.f32 	%f83, [%r2+100];
	ld.shared.f32 	%f84, [%r5+3200];
	fma.rn.f32 	%f85, %f83, %f84, %f82;
	ld.shared.f32 	%f86, [%r2+104];
	ld.shared.f32 	%f87, [%r5+3328];
	fma.rn.f32 	%f88, %f86, %f87, %f85;
	ld.shared.f32 	%f89, [%r2+108];
	ld.shared.f32 	%f90, [%r5+3456];
	fma.rn.f32 	%f91, %f89, %f90, %f88;
	ld.shared.f32 	%f92, [%r2+112];
	ld.shared.f32 	%f93, [%r5+3584];
	fma.rn.f32 	%f94, %f92, %f93, %f91;
	ld.shared.f32 	%f95, [%r2+116];
	ld.shared.f32 	%f96, [%r5+3712];
	fma.rn.f32 	%f97, %f95, %f96, %f94;
	ld.shared.f32 	%f98, [%r2+120];
	ld.shared.f32 	%f99, [%r5+3840];
	fma.rn.f32 	%f100, %f98, %f99, %f97;
	ld.shared.f32 	%f101, [%r2+124];
	ld.shared.f32 	%f102, [%r5+3968];
	fma.rn.f32 	%f104, %f101, %f102, %f100;
	bar.sync 	0;
	add.s32 	%r24, %r24, 1;
	setp.ne.s32 	%p2, %r24, 0;
	add.s64 	%rd30, %rd30, 128;
	add.s64 	%rd29, %rd29, %rd6;
	@%p2 bra 	$L__BB0_2;
$L__BB0_3:
	cvta.to.global.u64 	%rd25, %rd13;
	add.s64 	%rd26, %rd3, %rd2;
	shl.b64 	%rd27, %rd26, 2;
	add.s64 	%rd28, %rd25, %rd27;
	st.global.f32 	[%rd28], %f104;
	ret;

}


// ===== COMPILED SASS (sm_100) =====

	.target	sm_100

	.elftype	@"ET_EXEC"


//--------------------- .note.nv.tkinfo           --------------------------
	.section	.note.nv.tkinfo,"",@"SHT_NOTE"
	.sectionflags	@"SHF_NOTE_NV_TKINFO"
	.tkinfo
        /*0018*/ 	.word	0x00000002
        /*0030*/ 	.string	""
        /*0030*/ 	.string	"ptxas"
        /*0030*/ 	.string	"Cuda compilation tools, release 13.0, V13.0.88"
        /*0030*/ 	.string	"Build cuda_13.0.r13.0/compiler.36424714_0"
        /*0030*/ 	.string	"-arch sm_100 -m 64 "



//--------------------- .note.nv.cuinfo           --------------------------
	.section	.note.nv.cuinfo,"",@"SHT_NOTE"
	.sectionflags	@"SHF_NOTE_NV_CUINFO"
        /*0018*/ 	.short	0x0002
        /*001a*/ 	.short	0x0064
        /*001c*/ 	.short	0x0082
	.zero		2


//--------------------- .nv.info                  --------------------------
	.section	.nv.info,"",@"SHT_CUDA_INFO"
	.align	4


	//----- nvinfo : EIATTR_REGCOUNT
	.align		4
        /*0000*/ 	.byte	0x04, 0x2f
        /*0002*/ 	.short	(.L_1 - .L_0)
	.align		4
.L_0:
        /*0004*/ 	.word	index@(_Z11matrix_multPfjjS_jjS_)
        /*0008*/ 	.word	0x0000001f


	//----- nvinfo : EIATTR_FRAME_SIZE
	.align		4
.L_1:
        /*000c*/ 	.byte	0x04, 0x11
        /*000e*/ 	.short	(.L_3 - .L_2)
	.align		4
.L_2:
        /*0010*/ 	.word	index@(_Z11matrix_multPfjjS_jjS_)
        /*0014*/ 	.word	0x00000000


	//----- nvinfo : EIATTR_MIN_STACK_SIZE
	.align		4
.L_3:
        /*0018*/ 	.byte	0x04, 0x12
        /*001a*/ 	.short	(.L_5 - .L_4)
	.align		4
.L_4:
        /*001c*/ 	.word	index@(_Z11matrix_multPfjjS_jjS_)
        /*0020*/ 	.word	0x00000000
.L_5:


//--------------------- .nv.compat                --------------------------
	.section	.nv.compat,"",@"SHT_CUDA_COMPAT_INFO"
	.align	4
        /*0000*/ 	.byte	0x02, 0x09, 0x00, 0x00, 0x02, 0x02, 0x01, 0x00, 0x02, 0x05, 0x05, 0x00, 0x03, 0x07, 0x01, 0x01
        /*0010*/ 	.byte	0x02, 0x03, 0x00, 0x00, 0x02, 0x06, 0x01, 0x00, 0x04, 0x0b, 0x08, 0x00, 0x09, 0x00, 0x00, 0x00
        /*0020*/ 	.byte	0x00, 0x00, 0x00, 0x00


//--------------------- .nv.info._Z11matrix_multPfjjS_jjS_ --------------------------
	.section	.nv.info._Z11matrix_multPfjjS_jjS_,"",@"SHT_CUDA_INFO"
	.sectionflags	@""
	.align	4


	//----- nvinfo : EIATTR_CUDA_API_VERSION
	.align		4
        /*0000*/ 	.byte	0x04, 0x37
        /*0002*/ 	.short	(.L_7 - .L_6)
.L_6:
        /*0004*/ 	.word	0x00000082


	//----- nvinfo : EIATTR_KPARAM_INFO
	.align		4
.L_7:
        /*0008*/ 	.byte	0x04, 0x17
        /*000a*/ 	.short	(.L_9 - .L_8)
.L_8:
        /*000c*/ 	.word	0x00000000
        /*0010*/ 	.short	0x0006
        /*0012*/ 	.short	0x0020
        /*0014*/ 	.byte	0x00, 0xf5, 0x21, 0x00


	//----- nvinfo : EIATTR_KPARAM_INFO
	.align		4
.L_9:
        /*0018*/ 	.byte	0x04, 0x17
        /*001a*/ 	.short	(.L_11 - .L_10)
.L_10:
        /*001c*/ 	.word	0x00000000
        /*0020*/ 	.short	0x0005
        /*0022*/ 	.short	0x001c
        /*0024*/ 	.byte	0x00, 0xf0, 0x11, 0x00


	//----- nvinfo : EIATTR_KPARAM_INFO
	.align		4
.L_11:
        /*0028*/ 	.byte	0x04, 0x17
        /*002a*/ 	.short	(.L_13 - .L_12)
.L_12:
        /*002c*/ 	.word	0x00000000
        /*0030*/ 	.short	0x0004
        /*0032*/ 	.short	0x0018
        /*0034*/ 	.byte	0x00, 0xf0, 0x11, 0x00


	//----- nvinfo : EIATTR_KPARAM_INFO
	.align		4
.L_13:
        /*0038*/ 	.byte	0x04, 0x17
        /*003a*/ 	.short	(.L_15 - .L_14)
.L_14:
        /*003c*/ 	.word	0x00000000
        /*0040*/ 	.short	0x0003
        /*0042*/ 	.short	0x0010
        /*0044*/ 	.byte	0x00, 0xf5, 0x21, 0x00


	//----- nvinfo : EIATTR_KPARAM_INFO
	.align		4
.L_15:
        /*0048*/ 	.byte	0x04, 0x17
        /*004a*/ 	.short	(.L_17 - .L_16)
.L_16:
        /*004c*/ 	.word	0x00000000
        /*0050*/ 	.short	0x0002
        /*0052*/ 	.short	0x000c
        /*0054*/ 	.byte	0x00, 0xf0, 0x11, 0x00


	//----- nvinfo : EIATTR_KPARAM_INFO
	.align		4
.L_17:
        /*0058*/ 	.byte	0x04, 0x17
        /*005a*/ 	.short	(.L_19 - .L_18)
.L_18:
        /*005c*/ 	.word	0x00000000
        /*0060*/ 	.short	0x0001
        /*0062*/ 	.short	0x0008
        /*0064*/ 	.byte	0x00, 0xf0, 0x11, 0x00


	//----- nvinfo : EIATTR_KPARAM_INFO
	.align		4
.L_19:
        /*0068*/ 	.byte	0x04, 0x17
        /*006a*/ 	.short	(.L_21 - .L_20)
.L_20:
        /*006c*/ 	.word	0x00000000
        /*0070*/ 	.short	0x0000
        /*0072*/ 	.short	0x0000
        /*0074*/ 	.byte	0x00, 0xf5, 0x21, 0x00


	//----- nvinfo : EIATTR_SPARSE_MMA_MASK
	.align		4
.L_21:
        /*0078*/ 	.byte	0x03, 0x50
        /*007a*/ 	.short	0x0000


	//----- nvinfo : EIATTR_MAXREG_COUNT
	.align		4
        /*007c*/ 	.byte	0x03, 0x1b
        /*007e*/ 	.short	0x00ff


	//----- nvinfo : EIATTR_NUM_BARRIERS
	.align		4
        /*0080*/ 	.byte	0x02, 0x4c
        /*0082*/ 	.byte	0x01
	.zero		1


	//----- nvinfo : EIATTR_MERCURY_ISA_VERSION
	.align		4
        /*0084*/ 	.byte	0x03, 0x5f
        /*0086*/ 	.short	0x0101


	//----- nvinfo : EIATTR_VRC_CTA_INIT_COUNT
	.align		4
        /*0088*/ 	.byte	0x02, 0x4a
	.zero		1
	.zero		1


	//----- nvinfo : EIATTR_EXIT_INSTR_OFFSETS
	.align		4
        /*008c*/ 	.byte	0x04, 0x1c
        /*008e*/ 	.short	(.L_23 - .L_22)


	//   ....[0]....
.L_22:
        /*0090*/ 	.word	0x00000880


	//----- nvinfo : EIATTR_CBANK_PARAM_SIZE
	.align		4
.L_23:
        /*0094*/ 	.byte	0x03, 0x19
        /*0096*/ 	.short	0x0028


	//----- nvinfo : EIATTR_PARAM_CBANK
	.align		4
        /*0098*/ 	.byte	0x04, 0x0a
        /*009a*/ 	.short	(.L_25 - .L_24)
	.align		4
.L_24:
        /*009c*/ 	.word	index@(.nv.constant0._Z11matrix_multPfjjS_jjS_)
        /*00a0*/ 	.short	0x0380
        /*00a2*/ 	.short	0x0028


	//----- nvinfo : EIATTR_SW_WAR
	.align		4
.L_25:
        /*00a4*/ 	.byte	0x04, 0x36
        /*00a6*/ 	.short	(.L_27 - .L_26)
.L_26:
        /*00a8*/ 	.word	0x00000008
.L_27:


//--------------------- .nv.callgraph             --------------------------
	.section	.nv.callgraph,"",@"SHT_CUDA_CALLGRAPH"
	.align	4
	.sectionentsize	8
	.align		4
        /*0000*/ 	.word	0x00000000
	.align		4
        /*0004*/ 	.word	0xffffffff
	.align		4
        /*0008*/ 	.word	0x00000000
	.align		4
        /*000c*/ 	.word	0xfffffffe
	.align		4
        /*0010*/ 	.word	0x00000000
	.align		4
        /*0014*/ 	.word	0xfffffffd
	.align		4
        /*0018*/ 	.word	0x00000000
	.align		4
        /*001c*/ 	.word	0xfffffffc


//--------------------- .text._Z11matrix_multPfjjS_jjS_ --------------------------
	.section	.text._Z11matrix_multPfjjS_jjS_,"ax",@progbits
	.align	128
        .global         _Z11matrix_multPfjjS_jjS_
        .type           _Z11matrix_multPfjjS_jjS_,@function
        .size           _Z11matrix_multPfjjS_jjS_,(.L_x_3 - _Z11matrix_multPfjjS_jjS_)
        .other          _Z11matrix_multPfjjS_jjS_,@"STO_CUDA_ENTRY STV_DEFAULT"
_Z11matrix_multPfjjS_jjS_:
.text._Z11matrix_multPfjjS_jjS_:
[----:B------:R-:W-:Y:S01]  /*0000*/  LDC R1, c[0x0][0x37c] ;  /* 0x0000df00ff017b82 */ /* 0x000fe20000000800 */
[----:B------:R-:W0:Y:S07]  /*0010*/  S2R R7, SR_TID.X ;  /* 0x0000000000077919 */ /* 0x000e2e0000002100 */
[----:B------:R-:W1:Y:S01]  /*0020*/  S2UR UR4, SR_CTAID.X ;  /* 0x00000000000479c3 */ /* 0x000e620000002500 */
[----:B------:R-:W2:Y:S01]  /*0030*/  LDCU UR7, c[0x0][0x39c] ;  /* 0x00007380ff0777ac */ /* 0x000ea20008000800 */
[----:B------:R-:W-:Y:S01]  /*0040*/  HFMA2 R11, -RZ, RZ, 0, 0 ;  /* 0x00000000ff0b7431 */ /* 0x000fe200000001ff */
[----:B------:R-:W3:Y:S01]  /*0050*/  S2R R5, SR_TID.Y ;  /* 0x0000000000057919 */ /* 0x000ee20000002200 */
[----:B------:R-:W4:Y:S04]  /*0060*/  LDCU.64 UR10, c[0x0][0x358] ;  /* 0x00006b00ff0a77ac */ /* 0x000f280008000a00 */
[----:B------:R-:W1:Y:S08]  /*0070*/  LDC R0, c[0x0][0x360] ;  /* 0x0000d800ff007b82 */ /* 0x000e700000000800 */
[----:B------:R-:W3:Y:S01]  /*0080*/  S2UR UR5, SR_CTAID.Y ;  /* 0x00000000000579c3 */ /* 0x000ee20000002600 */
[----:B--2---:R-:W-:-:S07]  /*0090*/  UISETP.GE.U32.AND UP0, UPT, UR7, 0x20, UPT ;  /* 0x000000200700788c */ /* 0x004fce000bf06070 */
[----:B------:R-:W3:Y:S01]  /*00a0*/  LDC R20, c[0x0][0x364] ;  /* 0x0000d900ff147b82 */ /* 0x000ee20000000800 */
[----:B-1----:R-:W-:-:S05]  /*00b0*/  IMAD R0, R0, UR4, RZ ;  /* 0x0000000400007c24 */ /* 0x002fca000f8e02ff */
[----:B0-----:R-:W-:-:S04]  /*00c0*/  IADD3 R22, P0, PT, R0, R7, RZ ;  /* 0x0000000700167210 */ /* 0x001fc80007f1e0ff */
[----:B------:R-:W-:Y:S01]  /*00d0*/  IADD3.X R0, PT, PT, RZ, RZ, RZ, P0, !PT ;  /* 0x000000ffff007210 */ /* 0x000fe200007fe4ff */
[----:B------:R-:W-:-:S04]  /*00e0*/  IMAD.WIDE.U32 R22, R22, UR7, RZ ;  /* 0x0000000716167c25 */ /* 0x000fc8000f8e00ff */
[----:B------:R-:W-:Y:S02]  /*00f0*/  IMAD R3, R0, UR7, RZ ;  /* 0x0000000700037c24 */ /* 0x000fe4000f8e02ff */
[----:B---3--:R-:W-:-:S03]  /*0100*/  IMAD R20, R20, UR5, R5 ;  /* 0x0000000514147c24 */ /* 0x008fc6000f8e0205 */
[----:B------:R-:W-:Y:S01]  /*0110*/  IADD3 R0, PT, PT, R23, R3, RZ ;  /* 0x0000000317007210 */ /* 0x000fe20007ffe0ff */
[----:B----4-:R-:W-:Y:S06]  /*0120*/  BRA.U !UP0, `(.L_x_0) ;  /* 0x0000000508bc7547 */ /* 0x010fec000b800000 */
[----:B------:R-:W0:Y:S01]  /*0130*/  S2UR UR8, SR_CgaCtaId ;  /* 0x00000000000879c3 */ /* 0x000e220000008800 */
[----:B------:R-:W1:Y:S01]  /*0140*/  LDCU.64 UR12, c[0x0][0x390] ;  /* 0x00007200ff0c77ac */ /* 0x000e620008000a00 */
[----:B------:R-:W-:Y:S02]  /*0150*/  IADD3 R3, P0, PT, R5, R22, RZ ;  /* 0x0000001605037210 */ /* 0x000fe40007f1e0ff */
[----:B------:R-:W-:Y:S01]  /*0160*/  MOV R21, RZ ;  /* 0x000000ff00157202 */ /* 0x000fe20000000f00 */
[----:B------:R-:W2:Y:S01]  /*0170*/  LDCU.64 UR14, c[0x0][0x380] ;  /* 0x00007000ff0e77ac */ /* 0x000ea20008000a00 */
[----:B------:R-:W-:Y:S02]  /*0180*/  IADD3.X R6, PT, PT, RZ, R0, RZ, P0, !PT ;  /* 0x00000000ff067210 */ /* 0x000fe400007fe4ff */
[----:B------:R-:W3:Y:S01]  /*0190*/  LDC R2, c[0x0][0x388] ;  /* 0x0000e200ff027b82 */ /* 0x000ee20000000800 */
[----:B------:R-:W-:Y:S01]  /*01a0*/  UMOV UR5, 0x400 ;  /* 0x0000040000057882 */ /* 0x000fe20000000000 */
[----:B------:R-:W-:Y:S01]  /*01b0*/  UMOV UR4, URZ ;  /* 0x000000ff00047c82 */ /* 0x000fe20008000000 */
[----:B------:R-:W-:Y:S01]  /*01c0*/  UIADD3 UR6, UPT, UPT, UR5, 0x1000, URZ ;  /* 0x0000100005067890 */ /* 0x000fe2000fffe0ff */
[----:B------:R-:W-:Y:S01]  /*01d0*/  MOV R11, RZ ;  /* 0x000000ff000b7202 */ /* 0x000fe20000000f00 */
[----:B------:R-:W-:-:S04]  /*01e0*/  USHF.R.U32.HI UR7, URZ, 0x5, UR7 ;  /* 0x00000005ff077899 */ /* 0x000fc80008011607 */
[----:B------:R-:W-:Y:S01]  /*01f0*/  UIADD3 UR7, UPT, UPT, -UR7, URZ, URZ ;  /* 0x000000ff07077290 */ /* 0x000fe2000fffe1ff */
[----:B-1----:R-:W-:-:S04]  /*0200*/  LEA R4, P0, R3, UR12, 0x2 ;  /* 0x0000000c03047c11 */ /* 0x002fc8000f8010ff */
[----:B------:R-:W-:Y:S01]  /*0210*/  LEA.HI.X R3, R3, UR13, R6, 0x2, P0 ;  /* 0x0000000d03037c11 */ /* 0x000fe200080f1406 */
[----:B0-----:R-:W-:Y:S02]  /*0220*/  ULEA UR5, UR8, UR5, 0x18 ;  /* 0x0000000508057291 */ /* 0x001fe4000f8ec0ff */
[----:B------:R-:W-:-:S04]  /*0230*/  ULEA UR6, UR8, UR6, 0x18 ;  /* 0x0000000608067291 */ /* 0x000fc8000f8ec0ff */
[----:B------:R-:W-:Y:S01]  /*0240*/  LEA R16, R5, UR5, 0x7 ;  /* 0x0000000505107c11 */ /* 0x000fe2000f8e38ff */
[C---:B---3--:R-:W-:Y:S01]  /*0250*/  IMAD.WIDE.U32 R8, R7.reuse, R2, R20 ;  /* 0x0000000207087225 */ /* 0x048fe200078e0014 */
[C---:B------:R-:W-:Y:S02]  /*0260*/  LEA R6, R7.reuse, UR6, 0x2 ;  /* 0x0000000607067c11 */ /* 0x040fe4000f8e10ff */
[----:B------:R-:W-:Y:S02]  /*0270*/  LEA R7, R7, R16, 0x2 ;  /* 0x0000001007077211 */ /* 0x000fe400078e10ff */
[----:B------:R-:W-:Y:S02]  /*0280*/  IADD3 R19, PT, PT, R9, UR4, RZ ;  /* 0x0000000409137c10 */ /* 0x000fe4000fffe0ff */
[----:B--2---:R-:W-:Y:S02]  /*0290*/  LEA R18, P0, R8, UR14, 0x2 ;  /* 0x0000000e08127c11 */ /* 0x004fe4000f8010ff */
[----:B------:R-:W-:-:S02]  /*02a0*/  LEA R5, R5, R6, 0x7 ;  /* 0x0000000605057211 */ /* 0x000fc400078e38ff */
[----:B------:R-:W-:-:S09]  /*02b0*/  LEA.HI.X R19, R8, UR15, R19, 0x2, P0 ;  /* 0x0000000f08137c11 */ /* 0x000fd200080f1413 */
.L_x_1:
[----:B------:R-:W-:Y:S01]  /*02c0*/  MOV R8, R4 ;  /* 0x0000000400087202 */ /* 0x000fe20000000f00 */
[----:B------:R-:W2:Y:S01]  /*02d0*/  LDG.E R24, desc[UR10][R18.64] ;  /* 0x0000000a12187981 */ /* 0x000ea2000c1e1900 */
[----:B------:R-:W-:-:S05]  /*02e0*/  MOV R9, R3 ;  /* 0x0000000300097202 */ /* 0x000fca0000000f00 */
[----:B------:R-:W3:Y:S04]  /*02f0*/  LDG.E R28, desc[UR10][R8.64] ;  /* 0x0000000a081c7981 */ /* 0x000ee8000c1e1900 */
[----:B--2---:R-:W-:Y:S04]  /*0300*/  STS [R7], R24 ;  /* 0x0000001807007388 */ /* 0x004fe80000000800 */
[----:B---3--:R-:W-:Y:S01]  /*0310*/  STS [R5], R28 ;  /* 0x0000001c05007388 */ /* 0x008fe20000000800 */
[----:B------:R-:W-:Y:S06]  /*0320*/  BAR.SYNC.DEFER_BLOCKING 0x0 ;  /* 0x0000000000007b1d */ /* 0x000fec0000010000 */
[----:B------:R-:W-:Y:S04]  /*0330*/  LDS R10, [R6] ;  /* 0x00000000060a7984 */ /* 0x000fe80000000800 */
[----:B------:R-:W0:Y:S04]  /*0340*/  LDS.128 R12, [R16] ;  /* 0x00000000100c7984 */ /* 0x000e280000000c00 */
[----:B------:R-:W1:Y:S04]  /*0350*/  LDS R27, [R6+0x80] ;  /* 0x00008000061b7984 */ /* 0x000e680000000800 */
[----:B------:R-:W2:Y:S04]  /*0360*/  LDS R17, [R6+0x100] ;  /* 0x0001000006117984 */ /* 0x000ea80000000800 */
[----:B------:R-:W3:Y:S04]  /*0370*/  LDS R26, [R6+0x180] ;  /* 0x00018000061a7984 */ /* 0x000ee80000000800 */
[----:B------:R-:W-:Y:S04]  /*0380*/  LDS R25, [R6+0x200] ;  /* 0x0002000006197984 */ /* 0x000fe80000000800 */
[----:B------:R-:W-:Y:S04]  /*0390*/  LDS R24, [R6+0x280] ;  /* 0x0002800006187984 */ /* 0x000fe80000000800 */
[----:B------:R-:W-:Y:S01]  /*03a0*/  LDS R28, [R6+0x980] ;  /* 0x00098000061c7984 */ /* 0x000fe20000000800 */
[----:B0-----:R-:W-:-:S03]  /*03b0*/  FFMA R12, R12, R10, R11 ;  /* 0x0000000a0c0c7223 */ /* 0x001fc6000000000b */
[----:B------:R-:W0:Y:S01]  /*03c0*/  LDS.128 R8, [R16+0x10] ;  /* 0x0000100010087984 */ /* 0x000e220000000c00 */
[----:B-1----:R-:W-:-:S04]  /*03d0*/  FFMA R12, R27, R13, R12 ;  /* 0x0000000d1b0c7223 */ /* 0x002fc8000000000c */
[----:B--2---:R-:W-:Y:S02]  /*03e0*/  FFMA R13, R17, R14, R12 ;  /* 0x0000000e110d7223 */ /* 0x004fe4000000000c */
[----:B------:R-:W1:Y:S02]  /*03f0*/  LDS R17, [R6+0x300] ;  /* 0x0003000006117984 */ /* 0x000e640000000800 */
[----:B---3--:R-:W-:Y:S02]  /*0400*/  FFMA R13, R26, R15, R13 ;  /* 0x0000000f1a0d7223 */ /* 0x008fe4000000000d */
[----:B------:R-:W2:Y:S02]  /*0410*/  LDS R26, [R6+0x380] ;  /* 0x00038000061a7984 */ /* 0x000ea40000000800 */
[----:B0-----:R-:W-:Y:S02]  /*0420*/  FFMA R27, R8, R25, R13 ;  /* 0x00000019081b7223 */ /* 0x001fe4000000000d */
[----:B------:R-:W-:Y:S04]  /*0430*/  LDS R25, [R6+0x400] ;  /* 0x0004000006197984 */ /* 0x000fe80000000800 */
[----:B------:R-:W0:Y:S01]  /*0440*/  LDS.128 R12, [R16+0x20] ;  /* 0x00002000100c7984 */ /* 0x000e220000000c00 */
[----:B------:R-:W-:-:S03]  /*0450*/  FFMA R8, R24, R9, R27 ;  /* 0x0000000918087223 */ /* 0x000fc6000000001b */
[----:B------:R-:W3:Y:S01]  /*0460*/  LDS R24, [R6+0x480] ;  /* 0x0004800006187984 */ /* 0x000ee20000000800 */
[----:B-1----:R-:W-:-:S03]  /*0470*/  FFMA R9, R17, R10, R8 ;  /* 0x0000000a11097223 */ /* 0x002fc60000000008 */
[----:B------:R-:W1:Y:S01]  /*0480*/  LDS R17, [R6+0x500] ;  /* 0x0005000006117984 */ /* 0x000e620000000800 */
[----:B--2---:R-:W-:-:S03]  /*0490*/  FFMA R9, R26, R11, R9 ;  /* 0x0000000b1a097223 */ /* 0x004fc60000000009 */
[----:B------:R-:W2:Y:S01]  /*04a0*/  LDS R26, [R6+0x580] ;  /* 0x00058000061a7984 */ /* 0x000ea20000000800 */
[----:B0-----:R-:W-:-:S03]  /*04b0*/  FFMA R27, R12, R25, R9 ;  /* 0x000000190c1b7223 */ /* 0x001fc60000000009 */
[----:B------:R-:W-:Y:S04]  /*04c0*/  LDS R25, [R6+0x600] ;  /* 0x0006000006197984 */ /* 0x000fe80000000800 */
[----:B------:R-:W0:Y:S01]  /*04d0*/  LDS.128 R8, [R16+0x30] ;  /* 0x0000300010087984 */ /* 0x000e220000000c00 */
[----:B---3--:R-:W-:-:S03]  /*04e0*/  FFMA R12, R24, R13, R27 ;  /* 0x0000000d180c7223 */ /* 0x008fc6000000001b */
        /* <DEDUP_REMOVED lines=13> */
[----:B------:R-:W-:Y:S01]  /*05c0*/  LDS R26, [R6+0xa80] ;  /* 0x000a8000061a7984 */ /* 0x000fe20000000800 */
[----:B0-----:R-:W-:-:S03]  /*05d0*/  FFMA R27, R12, R25, R9 ;  /* 0x000000190c1b7223 */ /* 0x001fc60000000009 */
[----:B------:R-:W-:Y:S04]  /*05e0*/  LDS R25, [R6+0xa00] ;  /* 0x000a000006197984 */ /* 0x000fe80000000800 */
[----:B------:R-:W0:Y:S01]  /*05f0*/  LDS.128 R8, [R16+0x50] ;  /* 0x0000500010087984 */ /* 0x000e220000000c00 */
[----:B---3--:R-:W-:-:S04]  /*0600*/  FFMA R24, R24, R13, R27 ;  /* 0x0000000d18187223 */ /* 0x008fc8000000001b */
[----:B-1----:R-:W-:Y:S02]  /*0610*/  FFMA R13, R17, R14, R24 ;  /* 0x0000000e110d7223 */ /* 0x002fe40000000018 */
[----:B------:R-:W1:Y:S02]  /*0620*/  LDS R17, [R6+0xb00] ;  /* 0x000b000006117984 */ /* 0x000e640000000800 */
[----:B------:R-:W-:Y:S02]  /*0630*/  FFMA R13, R28, R15, R13 ;  /* 0x0000000f1c0d7223 */ /* 0x000fe4000000000d */
[----:B------:R-:W2:Y:S04]  /*0640*/  LDS R28, [R6+0xb80] ;  /* 0x000b8000061c7984 */ /* 0x000ea80000000800 */
[----:B------:R-:W-:Y:S01]  /*0650*/  LDS R24, [R6+0xc80] ;  /* 0x000c800006187984 */ /* 0x000fe20000000800 */
[----:B0-----:R-:W-:-:S03]  /*0660*/  FFMA R27, R8, R25, R13 ;  /* 0x00000019081b7223 */ /* 0x001fc6000000000d */
[----:B------:R-:W-:Y:S04]  /*0670*/  LDS R25, [R6+0xc00] ;  /* 0x000c000006197984 */ /* 0x000fe80000000800 */
[----:B------:R-:W0:Y:S01]  /*0680*/  LDS.128 R12, [R16+0x60] ;  /* 0x00006000100c7984 */ /* 0x000e220000000c00 */
[----:B------:R-:W-:-:S04]  /*0690*/  FFMA R26, R26, R9, R27 ;  /* 0x000000091a1a7223 */ /* 0x000fc8000000001b */
[----:B-1----:R-:W-:Y:S02]  /*06a0*/  FFMA R9, R17, R10, R26 ;  /* 0x0000000a11097223 */ /* 0x002fe4000000001a */
[----:B------:R-:W1:Y:S02]  /*06b0*/  LDS R17, [R6+0xd00] ;  /* 0x000d000006117984 */ /* 0x000e640000000800 */
[----:B--2---:R-:W-:Y:S02]  /*06c0*/  FFMA R9, R28, R11, R9 ;  /* 0x0000000b1c097223 */ /* 0x004fe40000000009 */
[----:B------:R-:W2:Y:S02]  /*06d0*/  LDS R26, [R6+0xd80] ;  /* 0x000d8000061a7984 */ /* 0x000ea40000000800 */
[----:B0-----:R-:W-:Y:S02]  /*06e0*/  FFMA R27, R12, R25, R9 ;  /* 0x000000190c1b7223 */ /* 0x001fe40000000009 */
[----:B------:R-:W-:Y:S04]  /*06f0*/  LDS R25, [R6+0xe00] ;  /* 0x000e000006197984 */ /* 0x000fe80000000800 */
[----:B------:R-:W0:Y:S01]  /*0700*/  LDS.128 R8, [R16+0x70] ;  /* 0x0000700010087984 */ /* 0x000e220000000c00 */
[----:B------:R-:W-:-:S03]  /*0710*/  FFMA R28, R24, R13, R27 ;  /* 0x0000000d181c7223 */ /* 0x000fc6000000001b */
[----:B------:R-:W3:Y:S04]  /*0720*/  LDS R24, [R6+0xe80] ;  /* 0x000e800006187984 */ /* 0x000ee80000000800 */
[----:B------:R-:W4:Y:S04]  /*0730*/  LDS R13, [R6+0xf00] ;  /* 0x000f0000060d7984 */ /* 0x000f280000000800 */
[----:B------:R-:W5:Y:S01]  /*0740*/  LDS R12, [R6+0xf80] ;  /* 0x000f8000060c7984 */ /* 0x000f620000000800 */
[----:B-1----:R-:W-:Y:S01]  /*0750*/  FFMA R17, R17, R14, R28 ;  /* 0x0000000e11117223 */ /* 0x002fe2000000001c */
[----:B------:R-:W-:-:S03]  /*0760*/  UIADD3 UR7, UPT, UPT, UR7, 0x1, URZ ;  /* 0x0000000107077890 */ /* 0x000fc6000fffe0ff */
[----:B--2---:R-:W-:Y:S01]  /*0770*/  FFMA R15, R26, R15, R17 ;  /* 0x0000000f1a0f7223 */ /* 0x004fe20000000011 */
[----:B------:R-:W-:Y:S01]  /*0780*/  UISETP.NE.AND UP0, UPT, UR7, URZ, UPT ;  /* 0x000000ff0700728c */ /* 0x000fe2000bf05270 */
[----:B------:R-:W-:Y:S01]  /*0790*/  BAR.SYNC.DEFER_BLOCKING 0x0 ;  /* 0x0000000000007b1d */ /* 0x000fe20000010000 */
[----:B------:R-:W-:Y:S01]  /*07a0*/  IADD3 R4, P0, PT, R4, 0x80, RZ ;  /* 0x0000008004047810 */ /* 0x000fe20007f1e0ff */
[----:B------:R-:W-:-:S03]  /*07b0*/  IMAD.WIDE.U32 R18, R2, 0x80, R18 ;  /* 0x0000008002127825 */ /* 0x000fc600078e0012 */
[----:B------:R-:W-:Y:S01]  /*07c0*/  IADD3.X R3, PT, PT, RZ, R3, RZ, P0, !PT ;  /* 0x00000003ff037210 */ /* 0x000fe200007fe4ff */
[----:B0-----:R-:W-:-:S04]  /*07d0*/  FFMA R15, R8, R25, R15 ;  /* 0x00000019080f7223 */ /* 0x001fc8000000000f */
[----:B---3--:R-:W-:-:S04]  /*07e0*/  FFMA R24, R24, R9, R15 ;  /* 0x0000000918187223 */ /* 0x008fc8000000000f */
[----:B----4-:R-:W-:-:S04]  /*07f0*/  FFMA R13, R13, R10, R24 ;  /* 0x0000000a0d0d7223 */ /* 0x010fc80000000018 */
[----:B-----5:R-:W-:Y:S01]  /*0800*/  FFMA R11, R12, R11, R13 ;  /* 0x0000000b0c0b7223 */ /* 0x020fe2000000000d */
[----:B------:R-:W-:Y:S06]  /*0810*/  BRA.U UP0, `(.L_x_1) ;  /* 0xfffffff900a87547 */ /* 0x000fec000b83ffff */
.L_x_0:
[----:B------:R-:W0:Y:S01]  /*0820*/  LDCU.64 UR4, c[0x0][0x3a0] ;  /* 0x00007400ff0477ac */ /* 0x000e220008000a00 */
[----:B------:R-:W-:-:S04]  /*0830*/  IADD3 R20, P0, PT, R20, R22, RZ ;  /* 0x0000001614147210 */ /* 0x000fc80007f1e0ff */
[----:B------:R-:W-:Y:S02]  /*0840*/  IADD3.X R3, PT, PT, RZ, R0, RZ, P0, !PT ;  /* 0x00000000ff037210 */ /* 0x000fe400007fe4ff */
[----:B0-----:R-:W-:-:S04]  /*0850*/  LEA R2, P0, R20, UR4, 0x2 ;  /* 0x0000000414027c11 */ /* 0x001fc8000f8010ff */
[----:B------:R-:W-:-:S05]  /*0860*/  LEA.HI.X R3, R20, UR5, R3, 0x2, P0 ;  /* 0x0000000514037c11 */ /* 0x000fca00080f1403 */
[----:B------:R-:W-:Y:S01]  /*0870*/  STG.E desc[UR10][R2.64], R11 ;  /* 0x0000000b02007986 */ /* 0x000fe2000c10190a */
[----:B------:R-:W-:Y:S05]  /*0880*/  EXIT ;  /* 0x000000000000794d */ /* 0x000fea0003800000 */
.L_x_2:
[----:B------:R-:W-:-:S00]  /*0890*/  BRA `(.L_x_2) ;  /* 0xfffffffc00fc7947 */ /* 0x000fc0000383ffff */
[----:B------:R-:W-:-:S00]  /*08a0*/  NOP ;  /* 0x0000000000007918 */ /* 0x000fc00000000000 */
        /* <DEDUP_REMOVED lines=13> */
.L_x_3:


//--------------------- .nv.shared._Z11matrix_multPfjjS_jjS_ --------------------------
	.section	.nv.shared._Z11matrix_multPfjjS_jjS_,"aw",@nobits
	.sectionflags	@""
	.align	4
.nv.shared._Z11matrix_multPfjjS_jjS_:
	.zero		9216


//--------------------- .nv.shared.reserved.0     --------------------------
	.section	.nv.shared.reserved.0,"aw",@nobits
	.weak		__nv_reservedSMEM_offset_0_alias
	.size		__nv_reservedSMEM_offset_0_alias, 0, 64
	.other		__nv_reservedSMEM_offset_0_alias,@"STO_CUDA_RESERVED_SHARED STV_DEFAULT"
__nv_reservedSMEM_offset_0_alias:
	.zero		0
	.zero		64


//--------------------- .nv.constant0._Z11matrix_multPfjjS_jjS_ --------------------------
	.section	.nv.constant0._Z11matrix_multPfjjS_jjS_,"a",@progbits
	.sectionflags	@""
	.align	4
.nv.constant0._Z11matrix_multPfjjS_jjS_:
	.zero		936


//--------------------- SYMBOLS --------------------------

	.type		.nv.reservedSmem.offset0,@object
	.size		.nv.reservedSmem.offset0,0x4
	.type		.nv.reservedSmem.cap,@object
	.size		.nv.reservedSmem.cap,0x4
